//
// Generated by NVIDIA NVVM Compiler
//
// Compiler Build ID: CL-36424714
// Cuda compilation tools, release 13.0, V13.0.88
// Based on NVVM 20.0.0
//

.version 9.0
.target sm_100
.address_size 64

	// .globl	_Z17multiply_matricesPfS_S_i

.visible .entry _Z17multiply_matricesPfS_S_i(
	.param .u64 .ptr .align 1 _Z17multiply_matricesPfS_S_i_param_0,
	.param .u64 .ptr .align 1 _Z17multiply_matricesPfS_S_i_param_1,
	.param .u64 .ptr .align 1 _Z17multiply_matricesPfS_S_i_param_2,
	.param .u32 _Z17multiply_matricesPfS_S_i_param_3
)
{
	.reg .pred 	%p<13>;
	.reg .b32 	%r<92>;
	.reg .b32 	%f<55>;
	.reg .b64 	%rd<57>;

	ld.param.u64 	%rd6, [_Z17multiply_matricesPfS_S_i_param_0];
	ld.param.u64 	%rd7, [_Z17multiply_matricesPfS_S_i_param_1];
	ld.param.u64 	%rd5, [_Z17multiply_matricesPfS_S_i_param_2];
	ld.param.u32 	%r49, [_Z17multiply_matricesPfS_S_i_param_3];
	cvta.to.global.u64 	%rd1, %rd7;
	cvta.to.global.u64 	%rd2, %rd6;
	mov.u32 	%r50, %ctaid.x;
	mov.u32 	%r51, %ntid.x;
	mov.u32 	%r52, %tid.x;
	mad.lo.s32 	%r53, %r50, %r51, %r52;
	mov.u32 	%r54, %ctaid.y;
	mov.u32 	%r55, %ntid.y;
	mov.u32 	%r56, %tid.y;
	mad.lo.s32 	%r57, %r54, %r55, %r56;
	max.s32 	%r59, %r53, %r57;
	setp.ge.s32 	%p1, %r59, %r49;
	setp.lt.s32 	%p2, %r49, 1;
	or.pred  	%p3, %p1, %p2;
	@%p3 bra 	$L__BB0_16;
	add.s32 	%r1, %r49, -1;
	and.b32  	%r2, %r49, 7;
	and.b32  	%r3, %r49, 3;
	and.b32  	%r4, %r49, 2147483640;
	and.b32  	%r5, %r49, 1;
	neg.s32 	%r6, %r4;
	shl.b32 	%r7, %r49, 3;
	mul.lo.s32 	%r8, %r49, 5;
	mul.lo.s32 	%r9, %r49, 6;
	mul.lo.s32 	%r10, %r49, 7;
	cvta.to.global.u64 	%rd3, %rd5;
	mov.b32 	%r77, 0;
$L__BB0_2:
	mul.lo.s32 	%r12, %r77, %r49;
	mov.b32 	%r78, 0;
	cvt.u64.u32 	%rd46, %r12;
$L__BB0_3:
	setp.lt.u32 	%p4, %r1, 7;
	add.s32 	%r63, %r78, %r12;
	mul.wide.u32 	%rd8, %r63, 4;
	add.s64 	%rd4, %rd3, %rd8;
	ld.global.f32 	%f52, [%rd4];
	mov.b32 	%r90, 0;
	@%p4 bra 	$L__BB0_6;
	add.s32 	%r87, %r49, %r78;
	shl.b32 	%r64, %r49, 1;
	add.s32 	%r86, %r64, %r78;
	mad.lo.s32 	%r85, %r49, 3, %r78;
	shl.b32 	%r65, %r49, 2;
	add.s32 	%r84, %r65, %r78;
	add.s32 	%r83, %r8, %r78;
	add.s32 	%r82, %r9, %r78;
	add.s32 	%r81, %r10, %r78;
	mov.u32 	%r79, %r12;
	mov.u32 	%r80, %r78;
	mov.u32 	%r88, %r6;
$L__BB0_5:
	.pragma "nounroll";
	mul.wide.u32 	%rd9, %r79, 4;
	add.s64 	%rd10, %rd2, %rd9;
	ld.global.f32 	%f9, [%rd10];
	mul.wide.u32 	%rd11, %r80, 4;
	add.s64 	%rd12, %rd1, %rd11;
	ld.global.f32 	%f10, [%rd12];
	fma.rn.f32 	%f11, %f9, %f10, %f52;
	st.global.f32 	[%rd4], %f11;
	ld.global.f32 	%f12, [%rd10+4];
	mul.wide.u32 	%rd13, %r87, 4;
	add.s64 	%rd14, %rd1, %rd13;
	ld.global.f32 	%f13, [%rd14];
	fma.rn.f32 	%f14, %f12, %f13, %f11;
	st.global.f32 	[%rd4], %f14;
	ld.global.f32 	%f15, [%rd10+8];
	mul.wide.u32 	%rd15, %r86, 4;
	add.s64 	%rd16, %rd1, %rd15;
	ld.global.f32 	%f16, [%rd16];
	fma.rn.f32 	%f17, %f15, %f16, %f14;
	st.global.f32 	[%rd4], %f17;
	ld.global.f32 	%f18, [%rd10+12];
	mul.wide.u32 	%rd17, %r85, 4;
	add.s64 	%rd18, %rd1, %rd17;
	ld.global.f32 	%f19, [%rd18];
	fma.rn.f32 	%f20, %f18, %f19, %f17;
	st.global.f32 	[%rd4], %f20;
	ld.global.f32 	%f21, [%rd10+16];
	mul.wide.u32 	%rd19, %r84, 4;
	add.s64 	%rd20, %rd1, %rd19;
	ld.global.f32 	%f22, [%rd20];
	fma.rn.f32 	%f23, %f21, %f22, %f20;
	st.global.f32 	[%rd4], %f23;
	ld.global.f32 	%f24, [%rd10+20];
	mul.wide.u32 	%rd21, %r83, 4;
	add.s64 	%rd22, %rd1, %rd21;
	ld.global.f32 	%f25, [%rd22];
	fma.rn.f32 	%f26, %f24, %f25, %f23;
	st.global.f32 	[%rd4], %f26;
	ld.global.f32 	%f27, [%rd10+24];
	mul.wide.u32 	%rd23, %r82, 4;
	add.s64 	%rd24, %rd1, %rd23;
	ld.global.f32 	%f28, [%rd24];
	fma.rn.f32 	%f29, %f27, %f28, %f26;
	st.global.f32 	[%rd4], %f29;
	ld.global.f32 	%f30, [%rd10+28];
	mul.wide.u32 	%rd25, %r81, 4;
	add.s64 	%rd26, %rd1, %rd25;
	ld.global.f32 	%f31, [%rd26];
	fma.rn.f32 	%f52, %f30, %f31, %f29;
	st.global.f32 	[%rd4], %f52;
	add.s32 	%r88, %r88, 8;
	add.s32 	%r87, %r87, %r7;
	add.s32 	%r86, %r86, %r7;
	add.s32 	%r85, %r85, %r7;
	add.s32 	%r84, %r84, %r7;
	add.s32 	%r83, %r83, %r7;
	add.s32 	%r82, %r82, %r7;
	add.s32 	%r81, %r81, %r7;
	add.s32 	%r80, %r80, %r7;
	add.s32 	%r79, %r79, 8;
	setp.ne.s32 	%p5, %r88, 0;
	mov.u32 	%r90, %r4;
	@%p5 bra 	$L__BB0_5;
$L__BB0_6:
	setp.eq.s32 	%p6, %r2, 0;
	@%p6 bra 	$L__BB0_14;
	add.s32 	%r66, %r2, -1;
	setp.lt.u32 	%p7, %r66, 3;
	@%p7 bra 	$L__BB0_9;
	add.s32 	%r67, %r90, %r12;
	mul.wide.u32 	%rd27, %r67, 4;
	add.s64 	%rd28, %rd2, %rd27;
	ld.global.f32 	%f32, [%rd28];
	mad.lo.s32 	%r68, %r90, %r49, %r78;
	mul.wide.u32 	%rd29, %r68, 4;
	add.s64 	%rd30, %rd1, %rd29;
	ld.global.f32 	%f33, [%rd30];
	fma.rn.f32 	%f34, %f32, %f33, %f52;
	st.global.f32 	[%rd4], %f34;
	cvt.u64.u32 	%rd32, %r90;
	add.s64 	%rd33, %rd32, %rd46;
	shl.b64 	%rd34, %rd33, 2;
	add.s64 	%rd35, %rd2, %rd34;
	ld.global.f32 	%f35, [%rd35+4];
	add.s32 	%r69, %r68, %r49;
	mul.wide.u32 	%rd36, %r69, 4;
	add.s64 	%rd37, %rd1, %rd36;
	ld.global.f32 	%f36, [%rd37];
	fma.rn.f32 	%f37, %f35, %f36, %f34;
	st.global.f32 	[%rd4], %f37;
	ld.global.f32 	%f38, [%rd35+8];
	add.s32 	%r70, %r69, %r49;
	mul.wide.u32 	%rd38, %r70, 4;
	add.s64 	%rd39, %rd1, %rd38;
	ld.global.f32 	%f39, [%rd39];
	fma.rn.f32 	%f40, %f38, %f39, %f37;
	st.global.f32 	[%rd4], %f40;
	ld.global.f32 	%f41, [%rd35+12];
	add.s32 	%r71, %r70, %r49;
	mul.wide.u32 	%rd40, %r71, 4;
	add.s64 	%rd41, %rd1, %rd40;
	ld.global.f32 	%f42, [%rd41];
	fma.rn.f32 	%f52, %f41, %f42, %f40;
	st.global.f32 	[%rd4], %f52;
	add.s32 	%r90, %r90, 4;
$L__BB0_9:
	setp.eq.s32 	%p8, %r3, 0;
	@%p8 bra 	$L__BB0_14;
	setp.eq.s32 	%p9, %r3, 1;
	@%p9 bra 	$L__BB0_12;
	add.s32 	%r72, %r90, %r12;
	mul.wide.u32 	%rd42, %r72, 4;
	add.s64 	%rd43, %rd2, %rd42;
	ld.global.f32 	%f43, [%rd43];
	mad.lo.s32 	%r73, %r90, %r49, %r78;
	mul.wide.u32 	%rd44, %r73, 4;
	add.s64 	%rd45, %rd1, %rd44;
	ld.global.f32 	%f44, [%rd45];
	fma.rn.f32 	%f45, %f43, %f44, %f52;
	st.global.f32 	[%rd4], %f45;
	cvt.u64.u32 	%rd47, %r90;
	add.s64 	%rd48, %rd47, %rd46;
	shl.b64 	%rd49, %rd48, 2;
	add.s64 	%rd50, %rd2, %rd49;
	ld.global.f32 	%f46, [%rd50+4];
	add.s32 	%r74, %r73, %r49;
	mul.wide.u32 	%rd51, %r74, 4;
	add.s64 	%rd52, %rd1, %rd51;
	ld.global.f32 	%f47, [%rd52];
	fma.rn.f32 	%f52, %f46, %f47, %f45;
	st.global.f32 	[%rd4], %f52;
	add.s32 	%r90, %r90, 2;
$L__BB0_12:
	setp.eq.s32 	%p10, %r5, 0;
	@%p10 bra 	$L__BB0_14;
	add.s32 	%r75, %r90, %r12;
	mul.wide.u32 	%rd53, %r75, 4;
	add.s64 	%rd54, %rd2, %rd53;
	ld.global.f32 	%f48, [%rd54];
	mad.lo.s32 	%r76, %r90, %r49, %r78;
	mul.wide.u32 	%rd55, %r76, 4;
	add.s64 	%rd56, %rd1, %rd55;
	ld.global.f32 	%f49, [%rd56];
	fma.rn.f32 	%f50, %f48, %f49, %f52;
	st.global.f32 	[%rd4], %f50;
$L__BB0_14:
	add.s32 	%r78, %r78, 1;
	setp.ne.s32 	%p11, %r78, %r49;
	@%p11 bra 	$L__BB0_3;
	add.s32 	%r77, %r77, 1;
	setp.ne.s32 	%p12, %r77, %r49;
	@%p12 bra 	$L__BB0_2;
$L__BB0_16:
	ret;

}


// ===== COMPILED SASS (sm_100) =====

	.target	sm_100

	.elftype	@"ET_EXEC"


//--------------------- .note.nv.tkinfo           --------------------------
	.section	.note.nv.tkinfo,"",@"SHT_NOTE"
	.sectionflags	@"SHF_NOTE_NV_TKINFO"
	.tkinfo
        /*0018*/ 	.word	0x00000002
        /*0030*/ 	.string	""
        /*0030*/ 	.string	"ptxas"
        /*0030*/ 	.string	"Cuda compilation tools, release 13.0, V13.0.88"
        /*0030*/ 	.string	"Build cuda_13.0.r13.0/compiler.36424714_0"
        /*0030*/ 	.string	"-arch sm_100 -m 64 "



//--------------------- .note.nv.cuinfo           --------------------------
	.section	.note.nv.cuinfo,"",@"SHT_NOTE"
	.sectionflags	@"SHF_NOTE_NV_CUINFO"
        /*0018*/ 	.short	0x0002
        /*001a*/ 	.short	0x0064
        /*001c*/ 	.short	0x0082
	.zero		2


//--------------------- .nv.info                  --------------------------
	.section	.nv.info,"",@"SHT_CUDA_INFO"
	.align	4


	//----- nvinfo : EIATTR_REGCOUNT
	.align		4
        /*0000*/ 	.byte	0x04, 0x2f
        /*0002*/ 	.short	(.L_1 - .L_0)
	.align		4
.L_0:
        /*0004*/ 	.word	index@(_Z17multiply_matricesPfS_S_i)
        /*0008*/ 	.word	0x00000020


	//----- nvinfo : EIATTR_FRAME_SIZE
	.align		4
.L_1:
        /*000c*/ 	.byte	0x04, 0x11
        /*000e*/ 	.short	(.L_3 - .L_2)
	.align		4
.L_2:
        /*0010*/ 	.word	index@(_Z17multiply_matricesPfS_S_i)
        /*0014*/ 	.word	0x00000000


	//----- nvinfo : EIATTR_MIN_STACK_SIZE
	.align		4
.L_3:
        /*0018*/ 	.byte	0x04, 0x12
        /*001a*/ 	.short	(.L_5 - .L_4)
	.align		4
.L_4:
        /*001c*/ 	.word	index@(_Z17multiply_matricesPfS_S_i)
        /*0020*/ 	.word	0x00000000
.L_5:


//--------------------- .nv.compat                --------------------------
	.section	.nv.compat,"",@"SHT_CUDA_COMPAT_INFO"
	.align	4
        /*0000*/ 	.byte	0x02, 0x09, 0x00, 0x00, 0x02, 0x02, 0x01, 0x00, 0x02, 0x05, 0x05, 0x00, 0x03, 0x07, 0x01, 0x01
        /*0010*/ 	.byte	0x02, 0x03, 0x00, 0x00, 0x02, 0x06, 0x01, 0x00, 0x04, 0x0b, 0x08, 0x00, 0x09, 0x00, 0x00, 0x00
        /*0020*/ 	.byte	0x00, 0x00, 0x00, 0x00


//--------------------- .nv.info._Z17multiply_matricesPfS_S_i --------------------------
	.section	.nv.info._Z17multiply_matricesPfS_S_i,"",@"SHT_CUDA_INFO"
	.sectionflags	@""
	.align	4


	//----- nvinfo : EIATTR_CUDA_API_VERSION
	.align		4
        /*0000*/ 	.byte	0x04, 0x37
        /*0002*/ 	.short	(.L_7 - .L_6)
.L_6:
        /*0004*/ 	.word	0x00000082


	//----- nvinfo : EIATTR_KPARAM_INFO
	.align		4
.L_7:
        /*0008*/ 	.byte	0x04, 0x17
        /*000a*/ 	.short	(.L_9 - .L_8)
.L_8:
        /*000c*/ 	.word	0x00000000
        /*0010*/ 	.short	0x0003
        /*0012*/ 	.short	0x0018
        /*0014*/ 	.byte	0x00, 0xf0, 0x11, 0x00


	//----- nvinfo : EIATTR_KPARAM_INFO
	.align		4
.L_9:
        /*0018*/ 	.byte	0x04, 0x17
        /*001a*/ 	.short	(.L_11 - .L_10)
.L_10:
        /*001c*/ 	.word	0x00000000
        /*0020*/ 	.short	0x0002
        /*0022*/ 	.short	0x0010
        /*0024*/ 	.byte	0x00, 0xf5, 0x21, 0x00


	//----- nvinfo : EIATTR_KPARAM_INFO
	.align		4
.L_11:
        /*0028*/ 	.byte	0x04, 0x17
        /*002a*/ 	.short	(.L_13 - .L_12)
.L_12:
        /*002c*/ 	.word	0x00000000
        /*0030*/ 	.short	0x0001
        /*0032*/ 	.short	0x0008
        /*0034*/ 	.byte	0x00, 0xf5, 0x21, 0x00


	//----- nvinfo : EIATTR_KPARAM_INFO
	.align		4
.L_13:
        /*0038*/ 	.byte	0x04, 0x17
        /*003a*/ 	.short	(.L_15 - .L_14)
.L_14:
        /*003c*/ 	.word	0x00000000
        /*0040*/ 	.short	0x0000
        /*0042*/ 	.short	0x0000
        /*0044*/ 	.byte	0x00, 0xf5, 0x21, 0x00


	//----- nvinfo : EIATTR_SPARSE_MMA_MASK
	.align		4
.L_15:
        /*0048*/ 	.byte	0x03, 0x50
        /*004a*/ 	.short	0x0000


	//----- nvinfo : EIATTR_MAXREG_COUNT
	.align		4
        /*004c*/ 	.byte	0x03, 0x1b
        /*004e*/ 	.short	0x00ff


	//----- nvinfo : EIATTR_MERCURY_ISA_VERSION
	.align		4
        /*0050*/ 	.byte	0x03, 0x5f
        /*0052*/ 	.short	0x0101


	//----- nvinfo : EIATTR_VRC_CTA_INIT_COUNT
	.align		4
        /*0054*/ 	.byte	0x02, 0x4a
	.zero		1
	.zero		1


	//----- nvinfo : EIATTR_EXIT_INSTR_OFFSETS
	.align		4
        /*0058*/ 	.byte	0x04, 0x1c
        /*005a*/ 	.short	(.L_17 - .L_16)


	//   ....[0]....
.L_16:
        /*005c*/ 	.word	0x000000d0


	//   ....[1]....
        /*0060*/ 	.word	0x00000b90


	//----- nvinfo : EIATTR_CBANK_PARAM_SIZE
	.align		4
.L_17:
        /*0064*/ 	.byte	0x03, 0x19
        /*0066*/ 	.short	0x001c


	//----- nvinfo : EIATTR_PARAM_CBANK
	.align		4
        /*0068*/ 	.byte	0x04, 0x0a
        /*006a*/ 	.short	(.L_19 - .L_18)
	.align		4
.L_18:
        /*006c*/ 	.word	index@(.nv.constant0._Z17multiply_matricesPfS_S_i)
        /*0070*/ 	.short	0x0380
        /*0072*/ 	.short	0x001c


	//----- nvinfo : EIATTR_SW_WAR
	.align		4
.L_19:
        /*0074*/ 	.byte	0x04, 0x36
        /*0076*/ 	.short	(.L_21 - .L_20)
.L_20:
        /*0078*/ 	.word	0x00000008
.L_21:


//--------------------- .nv.callgraph             --------------------------
	.section	.nv.callgraph,"",@"SHT_CUDA_CALLGRAPH"
	.align	4
	.sectionentsize	8
	.align		4
        /*0000*/ 	.word	0x00000000
	.align		4
        /*0004*/ 	.word	0xffffffff
	.align		4
        /*0008*/ 	.word	0x00000000
	.align		4
        /*000c*/ 	.word	0xfffffffe
	.align		4
        /*0010*/ 	.word	0x00000000
	.align		4
        /*0014*/ 	.word	0xfffffffd
	.align		4
        /*0018*/ 	.word	0x00000000
	.align		4
        /*001c*/ 	.word	0xfffffffc


//--------------------- .text._Z17multiply_matricesPfS_S_i --------------------------
	.section	.text._Z17multiply_matricesPfS_S_i,"ax",@progbits
	.align	128
        .global         _Z17multiply_matricesPfS_S_i
        .type           _Z17multiply_matricesPfS_S_i,@function
        .size           _Z17multiply_matricesPfS_S_i,(.L_x_8 - _Z17multiply_matricesPfS_S_i)
        .other          _Z17multiply_matricesPfS_S_i,@"STO_CUDA_ENTRY STV_DEFAULT"
_Z17multiply_matricesPfS_S_i:
.text._Z17multiply_matricesPfS_S_i:
[----:B------:R-:W-:Y:S01]  /*0000*/  LDC R1, c[0x0][0x37c] ;  /* 0x0000df00ff017b82 */ /* 0x000fe20000000800 */
[----:B------:R-:W0:Y:S07]  /*0010*/  S2R R3, SR_TID.X ;  /* 0x0000000000037919 */ /* 0x000e2e0000002100 */
[----:B------:R-:W0:Y:S01]  /*0020*/  S2UR UR4, SR_CTAID.X ;  /* 0x00000000000479c3 */ /* 0x000e220000002500 */
[----:B------:R-:W1:Y:S07]  /*0030*/  S2R R5, SR_TID.Y ;  /* 0x0000000000057919 */ /* 0x000e6e0000002200 */
[----:B------:R-:W0:Y:S08]  /*0040*/  LDC R0, c[0x0][0x360] ;  /* 0x0000d800ff007b82 */ /* 0x000e300000000800 */
[----:B------:R-:W1:Y:S08]  /*0050*/  S2UR UR5, SR_CTAID.Y ;  /* 0x00000000000579c3 */ /* 0x000e700000002600 */
[----:B------:R-:W1:Y:S08]  /*0060*/  LDC R2, c[0x0][0x364] ;  /* 0x0000d900ff027b82 */ /* 0x000e700000000800 */
[----:B------:R-:W2:Y:S01]  /*0070*/  LDC R7, c[0x0][0x398] ;  /* 0x0000e600ff077b82 */ /* 0x000ea20000000800 */
[----:B0-----:R-:W-:-:S02]  /*0080*/  IMAD R0, R0, UR4, R3 ;  /* 0x0000000400007c24 */ /* 0x001fc4000f8e0203 */
[----:B-1----:R-:W-:-:S05]  /*0090*/  IMAD R3, R2, UR5, R5 ;  /* 0x0000000502037c24 */ /* 0x002fca000f8e0205 */
[----:B------:R-:W-:Y:S02]  /*00a0*/  VIMNMX R0, PT, PT, R0, R3, !PT ;  /* 0x0000000300007248 */ /* 0x000fe40007fe0100 */
[----:B--2---:R-:W-:-:S04]  /*00b0*/  ISETP.GE.AND P0, PT, R7, 0x1, PT ;  /* 0x000000010700780c */ /* 0x004fc80003f06270 */
[----:B------:R-:W-:-:S13]  /*00c0*/  ISETP.GE.OR P0, PT, R0, R7, !P0 ;  /* 0x000000070000720c */ /* 0x000fda0004706670 */
[----:B------:R-:W-:Y:S05]  /*00d0*/  @P0 EXIT ;  /* 0x000000000000094d */ /* 0x000fea0003800000 */
[C---:B------:R-:W-:Y:S01]  /*00e0*/  LOP3.LUT R0, R7.reuse, 0x7ffffff8, RZ, 0xc0, !PT ;  /* 0x7ffffff807007812 */ /* 0x040fe200078ec0ff */
[----:B------:R-:W0:Y:S01]  /*00f0*/  LDCU.64 UR6, c[0x0][0x358] ;  /* 0x00006b00ff0677ac */ /* 0x000e220008000a00 */
[C---:B------:R-:W-:Y:S02]  /*0100*/  IADD3 R2, PT, PT, R7.reuse, -0x1, RZ ;  /* 0xffffffff07027810 */ /* 0x040fe40007ffe0ff */
[C---:B------:R-:W-:Y:S01]  /*0110*/  LOP3.LUT R3, R7.reuse, 0x7, RZ, 0xc0, !PT ;  /* 0x0000000707037812 */ /* 0x040fe200078ec0ff */
[----:B------:R-:W-:Y:S01]  /*0120*/  UMOV UR4, URZ ;  /* 0x000000ff00047c82 */ /* 0x000fe20008000000 */
[----:B------:R-:W-:Y:S02]  /*0130*/  LOP3.LUT R4, R7, 0x3, RZ, 0xc0, !PT ;  /* 0x0000000307047812 */ /* 0x000fe400078ec0ff */
[----:B------:R-:W-:-:S07]  /*0140*/  IADD3 R5, PT, PT, -R0, RZ, RZ ;  /* 0x000000ff00057210 */ /* 0x000fce0007ffe1ff */
.L_x_6:
[----:B-1----:R-:W1:Y:S01]  /*0150*/  LDCU UR8, c[0x0][0x398] ;  /* 0x00007300ff0877ac */ /* 0x002e620008000800 */
[----:B------:R-:W-:Y:S01]  /*0160*/  HFMA2 R6, -RZ, RZ, 0, 0 ;  /* 0x00000000ff067431 */ /* 0x000fe200000001ff */
[----:B-1----:R-:W-:Y:S02]  /*0170*/  UIMAD UR5, UR4, UR8, URZ ;  /* 0x00000008040572a4 */ /* 0x002fe4000f8e02ff */
[----:B------:R-:W-:-:S04]  /*0180*/  UIADD3 UR4, UPT, UPT, UR4, 0x1, URZ ;  /* 0x0000000104047890 */ /* 0x000fc8000fffe0ff */
[----:B--2345:R-:W-:-:S11]  /*0190*/  UISETP.NE.AND UP0, UPT, UR4, UR8, UPT ;  /* 0x000000080400728c */ /* 0x03cfd6000bf05270 */
.L_x_5:
[----:B-1234-:R-:W1:Y:S01]  /*01a0*/  LDC.64 R12, c[0x0][0x390] ;  /* 0x0000e400ff0c7b82 */ /* 0x01ee620000000a00 */
[----:B------:R-:W-:Y:S02]  /*01b0*/  ISETP.GE.U32.AND P0, PT, R2, 0x7, PT ;  /* 0x000000070200780c */ /* 0x000fe40003f06070 */
[----:B------:R-:W-:-:S05]  /*01c0*/  IADD3 R7, PT, PT, R6, UR5, RZ ;  /* 0x0000000506077c10 */ /* 0x000fca000fffe0ff */
[----:B-1----:R-:W-:Y:S01]  /*01d0*/  IMAD.WIDE.U32 R12, R7, 0x4, R12 ;  /* 0x00000004070c7825 */ /* 0x002fe200078e000c */
[----:B------:R-:W-:-:S04]  /*01e0*/  MOV R7, RZ ;  /* 0x000000ff00077202 */ /* 0x000fc80000000f00 */
[----:B0----5:R0:W5:Y:S01]  /*01f0*/  LDG.E R19, desc[UR6][R12.64] ;  /* 0x000000060c137981 */ /* 0x021162000c1e1900 */
[----:B------:R-:W-:Y:S05]  /*0200*/  @!P0 BRA `(.L_x_0) ;  /* 0x00000004000c8947 */ /* 0x000fea0003800000 */
[----:B------:R-:W1:Y:S01]  /*0210*/  LDC R9, c[0x0][0x398] ;  /* 0x0000e600ff097b82 */ /* 0x000e620000000800 */
[----:B------:R-:W-:Y:S01]  /*0220*/  MOV R10, UR5 ;  /* 0x00000005000a7c02 */ /* 0x000fe20008000f00 */
[--C-:B------:R-:W-:Y:S01]  /*0230*/  IMAD.MOV.U32 R8, RZ, RZ, R6.reuse ;  /* 0x000000ffff087224 */ /* 0x100fe200078e0006 */
[----:B------:R-:W-:Y:S02]  /*0240*/  MOV R7, R5 ;  /* 0x0000000500077202 */ /* 0x000fe40000000f00 */
[----:B-1----:R-:W-:Y:S01]  /*0250*/  IADD3 R11, PT, PT, R6, R9, RZ ;  /* 0x00000009060b7210 */ /* 0x002fe20007ffe0ff */
[C-C-:B------:R-:W-:Y:S01]  /*0260*/  IMAD R25, R9.reuse, 0x3, R6.reuse ;  /* 0x0000000309197824 */ /* 0x140fe200078e0206 */
[CC--:B------:R-:W-:Y:S01]  /*0270*/  LEA R24, R9.reuse, R6.reuse, 0x1 ;  /* 0x0000000609187211 */ /* 0x0c0fe200078e08ff */
[C-C-:B------:R-:W-:Y:S01]  /*0280*/  IMAD R27, R9.reuse, 0x5, R6.reuse ;  /* 0x00000005091b7824 */ /* 0x140fe200078e0206 */
[C---:B------:R-:W-:Y:S01]  /*0290*/  LEA R26, R9.reuse, R6, 0x2 ;  /* 0x00000006091a7211 */ /* 0x040fe200078e10ff */
[----:B------:R-:W-:-:S02]  /*02a0*/  IMAD R28, R9, 0x6, R6 ;  /* 0x00000006091c7824 */ /* 0x000fc400078e0206 */
[----:B------:R-:W-:-:S07]  /*02b0*/  IMAD R29, R9, 0x7, R6 ;  /* 0x00000007091d7824 */ /* 0x000fce00078e0206 */
.L_x_1:
[----:B-1----:R-:W1:Y:S08]  /*02c0*/  LDC.64 R16, c[0x0][0x388] ;  /* 0x0000e200ff107b82 */ /* 0x002e700000000a00 */
[----:B------:R-:W2:Y:S01]  /*02d0*/  LDC.64 R14, c[0x0][0x380] ;  /* 0x0000e000ff0e7b82 */ /* 0x000ea20000000a00 */
[----:B-1----:R-:W-:-:S06]  /*02e0*/  IMAD.WIDE.U32 R22, R8, 0x4, R16 ;  /* 0x0000000408167825 */ /* 0x002fcc00078e0010 */
[----:B------:R-:W3:Y:S01]  /*02f0*/  LDG.E R22, desc[UR6][R22.64] ;  /* 0x0000000616167981 */ /* 0x000ee2000c1e1900 */
[----:B--2---:R-:W-:-:S05]  /*0300*/  IMAD.WIDE.U32 R14, R10, 0x4, R14 ;  /* 0x000000040a0e7825 */ /* 0x004fca00078e000e */
[----:B------:R-:W3:Y:S02]  /*0310*/  LDG.E R18, desc[UR6][R14.64] ;  /* 0x000000060e127981 */ /* 0x000ee4000c1e1900 */
[----:B---3-5:R-:W-:Y:S01]  /*0320*/  FFMA R21, R18, R22, R19 ;  /* 0x0000001612157223 */ /* 0x028fe20000000013 */
[----:B------:R-:W-:-:S04]  /*0330*/  IMAD.WIDE.U32 R18, R11, 0x4, R16 ;  /* 0x000000040b127825 */ /* 0x000fc800078e0010 */
[----:B------:R1:W-:Y:S04]  /*0340*/  STG.E desc[UR6][R12.64], R21 ;  /* 0x000000150c007986 */ /* 0x0003e8000c101906 */
[----:B------:R-:W2:Y:S04]  /*0350*/  LDG.E R18, desc[UR6][R18.64] ;  /* 0x0000000612127981 */ /* 0x000ea8000c1e1900 */
[----:B------:R-:W2:Y:S02]  /*0360*/  LDG.E R20, desc[UR6][R14.64+0x4] ;  /* 0x000004060e147981 */ /* 0x000ea4000c1e1900 */
[----:B--2---:R-:W-:Y:S01]  /*0370*/  FFMA R19, R20, R18, R21 ;  /* 0x0000001214137223 */ /* 0x004fe20000000015 */
[----:B-1----:R-:W-:-:S04]  /*0380*/  IMAD.WIDE.U32 R20, R24, 0x4, R16 ;  /* 0x0000000418147825 */ /* 0x002fc800078e0010 */
[----:B------:R1:W-:Y:S04]  /*0390*/  STG.E desc[UR6][R12.64], R19 ;  /* 0x000000130c007986 */ /* 0x0003e8000c101906 */
[----:B------:R-:W2:Y:S04]  /*03a0*/  LDG.E R20, desc[UR6][R20.64] ;  /* 0x0000000614147981 */ /* 0x000ea8000c1e1900 */
[----:B------:R-:W2:Y:S02]  /*03b0*/  LDG.E R22, desc[UR6][R14.64+0x8] ;  /* 0x000008060e167981 */ /* 0x000ea4000c1e1900 */
[----:B--2---:R-:W-:Y:S01]  /*03c0*/  FFMA R20, R22, R20, R19 ;  /* 0x0000001416147223 */ /* 0x004fe20000000013 */
[----:B------:R-:W-:-:S04]  /*03d0*/  IMAD.WIDE.U32 R22, R25, 0x4, R16 ;  /* 0x0000000419167825 */ /* 0x000fc800078e0010 */
[----:B------:R2:W-:Y:S04]  /*03e0*/  STG.E desc[UR6][R12.64], R20 ;  /* 0x000000140c007986 */ /* 0x0005e8000c101906 */
[----:B------:R-:W3:Y:S04]  /*03f0*/  LDG.E R23, desc[UR6][R22.64] ;  /* 0x0000000616177981 */ /* 0x000ee8000c1e1900 */
[----:B------:R-:W3:Y:S02]  /*0400*/  LDG.E R18, desc[UR6][R14.64+0xc] ;  /* 0x00000c060e127981 */ /* 0x000ee4000c1e1900 */
[----:B---3--:R-:W-:Y:S01]  /*0410*/  FFMA R23, R18, R23, R20 ;  /* 0x0000001712177223 */ /* 0x008fe20000000014 */
[----:B-1----:R-:W-:-:S04]  /*0420*/  IMAD.WIDE.U32 R18, R26, 0x4, R16 ;  /* 0x000000041a127825 */ /* 0x002fc800078e0010 */
[----:B------:R1:W-:Y:S04]  /*0430*/  STG.E desc[UR6][R12.64], R23 ;  /* 0x000000170c007986 */ /* 0x0003e8000c101906 */
[----:B------:R-:W3:Y:S04]  /*0440*/  LDG.E R18, desc[UR6][R18.64] ;  /* 0x0000000612127981 */ /* 0x000ee8000c1e1900 */
[----:B------:R-:W3:Y:S02]  /*0450*/  LDG.E R21, desc[UR6][R14.64+0x10] ;  /* 0x000010060e157981 */ /* 0x000ee4000c1e1900 */
[----:B---3--:R-:W-:Y:S01]  /*0460*/  FFMA R19, R21, R18, R23 ;  /* 0x0000001215137223 */ /* 0x008fe20000000017 */
[----:B--2---:R-:W-:-:S04]  /*0470*/  IMAD.WIDE.U32 R20, R27, 0x4, R16 ;  /* 0x000000041b147825 */ /* 0x004fc800078e0010 */
[----:B------:R2:W-:Y:S04]  /*0480*/  STG.E desc[UR6][R12.64], R19 ;  /* 0x000000130c007986 */ /* 0x0005e8000c101906 */
[----:B------:R-:W3:Y:S04]  /*0490*/  LDG.E R20, desc[UR6][R20.64] ;  /* 0x0000000614147981 */ /* 0x000ee8000c1e1900 */
[----:B------:R-:W3:Y:S02]  /*04a0*/  LDG.E R22, desc[UR6][R14.64+0x14] ;  /* 0x000014060e167981 */ /* 0x000ee4000c1e1900 */
[----:B---3--:R-:W-:Y:S01]  /*04b0*/  FFMA R21, R22, R20, R19 ;  /* 0x0000001416157223 */ /* 0x008fe20000000013 */
[----:B-1----:R-:W-:-:S04]  /*04c0*/  IMAD.WIDE.U32 R22, R28, 0x4, R16 ;  /* 0x000000041c167825 */ /* 0x002fc800078e0010 */
[----:B------:R1:W-:Y:S04]  /*04d0*/  STG.E desc[UR6][R12.64], R21 ;  /* 0x000000150c007986 */ /* 0x0003e8000c101906 */
[----:B------:R-:W3:Y:S04]  /*04e0*/  LDG.E R22, desc[UR6][R22.64] ;  /* 0x0000000616167981 */ /* 0x000ee8000c1e1900 */
[----:B------:R-:W3:Y:S01]  /*04f0*/  LDG.E R18, desc[UR6][R14.64+0x18] ;  /* 0x000018060e127981 */ /* 0x000ee2000c1e1900 */
[----:B------:R-:W-:-:S04]  /*0500*/  IMAD.WIDE.U32 R16, R29, 0x4, R16 ;  /* 0x000000041d107825 */ /* 0x000fc800078e0010 */
[----:B------:R-:W-:Y:S02]  /*0510*/  VIADD R7, R7, 0x8 ;  /* 0x0000000807077836 */ /* 0x000fe40000000000 */
[----:B---3--:R-:W-:-:S05]  /*0520*/  FFMA R18, R18, R22, R21 ;  /* 0x0000001612127223 */ /* 0x008fca0000000015 */
[----:B------:R1:W-:Y:S04]  /*0530*/  STG.E desc[UR6][R12.64], R18 ;  /* 0x000000120c007986 */ /* 0x0003e8000c101906 */
[----:B--2---:R-:W2:Y:S04]  /*0540*/  LDG.E R19, desc[UR6][R14.64+0x1c] ;  /* 0x00001c060e137981 */ /* 0x004ea8000c1e1900 */
[----:B------:R-:W2:Y:S01]  /*0550*/  LDG.E R16, desc[UR6][R16.64] ;  /* 0x0000000610107981 */ /* 0x000ea2000c1e1900 */
[----:B------:R-:W-:Y:S01]  /*0560*/  ISETP.NE.AND P0, PT, R7, RZ, PT ;  /* 0x000000ff0700720c */ /* 0x000fe20003f05270 */
[C---:B------:R-:W-:Y:S01]  /*0570*/  IMAD R28, R9.reuse, 0x8, R28 ;  /* 0x00000008091c7824 */ /* 0x040fe200078e021c */
[----:B------:R-:W-:-:S02]  /*0580*/  LEA R11, R9, R11, 0x3 ;  /* 0x0000000b090b7211 */ /* 0x000fc400078e18ff */
[C---:B------:R-:W-:Y:S02]  /*0590*/  LEA R24, R9.reuse, R24, 0x3 ;  /* 0x0000001809187211 */ /* 0x040fe400078e18ff */
[C---:B------:R-:W-:Y:S02]  /*05a0*/  LEA R25, R9.reuse, R25, 0x3 ;  /* 0x0000001909197211 */ /* 0x040fe400078e18ff */
[C---:B------:R-:W-:Y:S02]  /*05b0*/  LEA R26, R9.reuse, R26, 0x3 ;  /* 0x0000001a091a7211 */ /* 0x040fe400078e18ff */
[C---:B------:R-:W-:Y:S02]  /*05c0*/  LEA R27, R9.reuse, R27, 0x3 ;  /* 0x0000001b091b7211 */ /* 0x040fe400078e18ff */
[C---:B------:R-:W-:Y:S02]  /*05d0*/  LEA R29, R9.reuse, R29, 0x3 ;  /* 0x0000001d091d7211 */ /* 0x040fe400078e18ff */
[----:B------:R-:W-:-:S02]  /*05e0*/  LEA R8, R9, R8, 0x3 ;  /* 0x0000000809087211 */ /* 0x000fc400078e18ff */
[----:B------:R-:W-:Y:S01]  /*05f0*/  IADD3 R10, PT, PT, R10, 0x8, RZ ;  /* 0x000000080a0a7810 */ /* 0x000fe20007ffe0ff */
[----:B--2---:R-:W-:-:S05]  /*0600*/  FFMA R19, R19, R16, R18 ;  /* 0x0000001013137223 */ /* 0x004fca0000000012 */
[----:B------:R1:W-:Y:S01]  /*0610*/  STG.E desc[UR6][R12.64], R19 ;  /* 0x000000130c007986 */ /* 0x0003e2000c101906 */
[----:B------:R-:W-:Y:S05]  /*0620*/  @P0 BRA `(.L_x_1) ;  /* 0xfffffffc00240947 */ /* 0x000fea000383ffff */
[----:B------:R-:W-:-:S07]  /*0630*/  MOV R7, R0 ;  /* 0x0000000000077202 */ /* 0x000fce0000000f00 */
.L_x_0:
[----:B------:R-:W-:-:S13]  /*0640*/  ISETP.NE.AND P0, PT, R3, RZ, PT ;  /* 0x000000ff0300720c */ /* 0x000fda0003f05270 */
[----:B------:R-:W-:Y:S05]  /*0650*/  @!P0 BRA `(.L_x_2) ;  /* 0x0000000400388947 */ /* 0x000fea0003800000 */
[----:B------:R-:W-:Y:S02]  /*0660*/  IADD3 R8, PT, PT, R3, -0x1, RZ ;  /* 0xffffffff03087810 */ /* 0x000fe40007ffe0ff */
[----:B------:R-:W-:Y:S02]  /*0670*/  ISETP.NE.AND P0, PT, R4, RZ, PT ;  /* 0x000000ff0400720c */ /* 0x000fe40003f05270 */
[----:B------:R-:W-:-:S13]  /*0680*/  ISETP.GE.U32.AND P1, PT, R8, 0x3, PT ;  /* 0x000000030800780c */ /* 0x000fda0003f26070 */
[----:B------:R-:W-:Y:S05]  /*0690*/  @!P1 BRA `(.L_x_3) ;  /* 0x00000000008c9947 */ /* 0x000fea0003800000 */
[----:B------:R-:W2:Y:S01]  /*06a0*/  LDC R14, c[0x0][0x398] ;  /* 0x0000e600ff0e7b82 */ /* 0x000ea20000000800 */
[----:B------:R-:W-:-:S07]  /*06b0*/  VIADD R11, R7, UR5 ;  /* 0x00000005070b7c36 */ /* 0x000fce0008000000 */
[----:B-1----:R-:W1:Y:S08]  /*06c0*/  LDC.64 R20, c[0x0][0x380] ;  /* 0x0000e000ff147b82 */ /* 0x002e700000000a00 */
[----:B------:R-:W3:Y:S01]  /*06d0*/  LDC.64 R8, c[0x0][0x388] ;  /* 0x0000e200ff087b82 */ /* 0x000ee20000000a00 */
[----:B--2---:R-:W-:Y:S02]  /*06e0*/  IMAD R15, R7, R14, R6 ;  /* 0x0000000e070f7224 */ /* 0x004fe400078e0206 */
[----:B-1----:R-:W-:-:S05]  /*06f0*/  IMAD.WIDE.U32 R20, R11, 0x4, R20 ;  /* 0x000000040b147825 */ /* 0x002fca00078e0014 */
[----:B------:R-:W1:Y:S01]  /*0700*/  LDC.64 R10, c[0x0][0x380] ;  /* 0x0000e000ff0a7b82 */ /* 0x000e620000000a00 */
[----:B------:R-:W2:Y:S01]  /*0710*/  LDG.E R20, desc[UR6][R20.64] ;  /* 0x0000000614147981 */ /* 0x000ea2000c1e1900 */
[----:B---3--:R-:W-:-:S06]  /*0720*/  IMAD.WIDE.U32 R16, R15, 0x4, R8 ;  /* 0x000000040f107825 */ /* 0x008fcc00078e0008 */
[----:B------:R-:W2:Y:S01]  /*0730*/  LDG.E R16, desc[UR6][R16.64] ;  /* 0x0000000610107981 */ /* 0x000ea2000c1e1900 */
[----:B------:R-:W-:Y:S02]  /*0740*/  IADD3 R18, P1, PT, R7, UR5, RZ ;  /* 0x0000000507127c10 */ /* 0x000fe4000ff3e0ff */
[----:B------:R-:W-:Y:S02]  /*0750*/  IADD3 R23, PT, PT, R15, R14, RZ ;  /* 0x0000000e0f177210 */ /* 0x000fe40007ffe0ff */
[----:B------:R-:W-:Y:S02]  /*0760*/  IADD3.X R22, PT, PT, RZ, RZ, RZ, P1, !PT ;  /* 0x000000ffff167210 */ /* 0x000fe40000ffe4ff */
[----:B-1----:R-:W-:-:S04]  /*0770*/  LEA R10, P1, R18, R10, 0x2 ;  /* 0x0000000a120a7211 */ /* 0x002fc800078210ff */
[----:B------:R-:W-:Y:S01]  /*0780*/  LEA.HI.X R11, R18, R11, R22, 0x2, P1 ;  /* 0x0000000b120b7211 */ /* 0x000fe200008f1416 */
[----:B--2--5:R-:W-:Y:S01]  /*0790*/  FFMA R15, R20, R16, R19 ;  /* 0x00000010140f7223 */ /* 0x024fe20000000013 */
[----:B------:R-:W-:-:S04]  /*07a0*/  IMAD.WIDE.U32 R18, R23, 0x4, R8 ;  /* 0x0000000417127825 */ /* 0x000fc800078e0008 */
[----:B------:R2:W-:Y:S04]  /*07b0*/  STG.E desc[UR6][R12.64], R15 ;  /* 0x0000000f0c007986 */ /* 0x0005e8000c101906 */
[----:B------:R-:W3:Y:S04]  /*07c0*/  LDG.E R18, desc[UR6][R18.64] ;  /* 0x0000000612127981 */ /* 0x000ee8000c1e1900 */
[----:B------:R-:W3:Y:S01]  /*07d0*/  LDG.E R16, desc[UR6][R10.64+0x4] ;  /* 0x000004060a107981 */ /* 0x000ee2000c1e1900 */
[----:B------:R-:W-:Y:S01]  /*07e0*/  IADD3 R23, PT, PT, R23, R14, RZ ;  /* 0x0000000e17177210 */ /* 0x000fe20007ffe0ff */
[----:B---3--:R-:W-:-:S04]  /*07f0*/  FFMA R21, R16, R18, R15 ;  /* 0x0000001210157223 */ /* 0x008fc8000000000f */
[C---:B------:R-:W-:Y:S01]  /*0800*/  IMAD.WIDE.U32 R16, R23.reuse, 0x4, R8 ;  /* 0x0000000417107825 */ /* 0x040fe200078e0008 */
[----:B------:R2:W-:Y:S05]  /*0810*/  STG.E desc[UR6][R12.64], R21 ;  /* 0x000000150c007986 */ /* 0x0005ea000c101906 */
[----:B------:R-:W3:Y:S04]  /*0820*/  LDG.E R16, desc[UR6][R16.64] ;  /* 0x0000000610107981 */ /* 0x000ee8000c1e1900 */
[----:B------:R-:W3:Y:S01]  /*0830*/  LDG.E R20, desc[UR6][R10.64+0x8] ;  /* 0x000008060a147981 */ /* 0x000ee2000c1e1900 */
[----:B------:R-:W-:-:S05]  /*0840*/  IADD3 R25, PT, PT, R23, R14, RZ ;  /* 0x0000000e17197210 */ /* 0x000fca0007ffe0ff */
[----:B------:R-:W-:-:S04]  /*0850*/  IMAD.WIDE.U32 R8, R25, 0x4, R8 ;  /* 0x0000000419087825 */ /* 0x000fc800078e0008 */
[----:B---3--:R-:W-:-:S05]  /*0860*/  FFMA R23, R20, R16, R21 ;  /* 0x0000001014177223 */ /* 0x008fca0000000015 */
[----:B------:R2:W-:Y:S04]  /*0870*/  STG.E desc[UR6][R12.64], R23 ;  /* 0x000000170c007986 */ /* 0x0005e8000c101906 */
[----:B------:R-:W3:Y:S04]  /*0880*/  LDG.E R14, desc[UR6][R10.64+0xc] ;  /* 0x00000c060a0e7981 */ /* 0x000ee8000c1e1900 */
[----:B------:R-:W3:Y:S01]  /*0890*/  LDG.E R8, desc[UR6][R8.64] ;  /* 0x0000000608087981 */ /* 0x000ee2000c1e1900 */
[----:B------:R-:W-:Y:S01]  /*08a0*/  IADD3 R7, PT, PT, R7, 0x4, RZ ;  /* 0x0000000407077810 */ /* 0x000fe20007ffe0ff */
[----:B---3--:R-:W-:-:S05]  /*08b0*/  FFMA R19, R14, R8, R23 ;  /* 0x000000080e137223 */ /* 0x008fca0000000017 */
[----:B------:R2:W-:Y:S02]  /*08c0*/  STG.E desc[UR6][R12.64], R19 ;  /* 0x000000130c007986 */ /* 0x0005e4000c101906 */
.L_x_3:
[----:B------:R-:W-:Y:S05]  /*08d0*/  @!P0 BRA `(.L_x_2) ;  /* 0x0000000000988947 */ /* 0x000fea0003800000 */
[----:B------:R-:W-:-:S13]  /*08e0*/  ISETP.NE.AND P0, PT, R4, 0x1, PT ;  /* 0x000000010400780c */ /* 0x000fda0003f05270 */
[----:B------:R-:W-:Y:S05]  /*08f0*/  @!P0 BRA `(.L_x_4) ;  /* 0x00000000005c8947 */ /* 0x000fea0003800000 */
[----:B-1----:R-:W2:Y:S01]  /*0900*/  LDC R18, c[0x0][0x398] ;  /* 0x0000e600ff127b82 */ /* 0x002ea20000000800 */
[----:B------:R-:W-:-:S07]  /*0910*/  VIADD R17, R7, UR5 ;  /* 0x0000000507117c36 */ /* 0x000fce0008000000 */
[----:B------:R-:W1:Y:S08]  /*0920*/  LDC.64 R10, c[0x0][0x380] ;  /* 0x0000e000ff0a7b82 */ /* 0x000e700000000a00 */
        /* <DEDUP_REMOVED lines=9> */
[----:B------:R-:W-:-:S03]  /*09c0*/  IADD3.X R22, PT, PT, RZ, RZ, RZ, P0, !PT ;  /* 0x000000ffff167210 */ /* 0x000fc600007fe4ff */
[----:B------:R-:W-:Y:S01]  /*09d0*/  IMAD.WIDE.U32 R8, R23, 0x4, R8 ;  /* 0x0000000417087825 */ /* 0x000fe200078e0008 */
[----:B-1----:R-:W-:-:S04]  /*09e0*/  LEA R10, P0, R20, R10, 0x2 ;  /* 0x0000000a140a7211 */ /* 0x002fc800078010ff */
[----:B------:R-:W-:Y:S01]  /*09f0*/  LEA.HI.X R11, R20, R11, R22, 0x2, P0 ;  /* 0x0000000b140b7211 */ /* 0x000fe200000f1416 */
[----:B--2--5:R-:W-:-:S05]  /*0a00*/  FFMA R21, R16, R14, R19 ;  /* 0x0000000e10157223 */ /* 0x024fca0000000013 */
[----:B------:R3:W-:Y:S04]  /*0a10*/  STG.E desc[UR6][R12.64], R21 ;  /* 0x000000150c007986 */ /* 0x0007e8000c101906 */
[----:B------:R-:W2:Y:S04]  /*0a20*/  LDG.E R10, desc[UR6][R10.64+0x4] ;  /* 0x000004060a0a7981 */ /* 0x000ea8000c1e1900 */
[----:B------:R-:W2:Y:S01]  /*0a30*/  LDG.E R8, desc[UR6][R8.64] ;  /* 0x0000000608087981 */ /* 0x000ea2000c1e1900 */
[----:B------:R-:W-:Y:S01]  /*0a40*/  IADD3 R7, PT, PT, R7, 0x2, RZ ;  /* 0x0000000207077810 */ /* 0x000fe20007ffe0ff */
[----:B--2---:R-:W-:-:S05]  /*0a50*/  FFMA R19, R10, R8, R21 ;  /* 0x000000080a137223 */ /* 0x004fca0000000015 */
[----:B------:R3:W-:Y:S02]  /*0a60*/  STG.E desc[UR6][R12.64], R19 ;  /* 0x000000130c007986 */ /* 0x0007e4000c101906 */
.L_x_4:
[----:B------:R-:W4:Y:S02]  /*0a70*/  LDC R14, c[0x0][0x398] ;  /* 0x0000e600ff0e7b82 */ /* 0x000f240000000800 */
[----:B----4-:R-:W-:-:S13]  /*0a80*/  LOP3.LUT P0, RZ, R14, 0x1, RZ, 0xc0, !PT ;  /* 0x000000010eff7812 */ /* 0x010fda000780c0ff */
[----:B------:R-:W-:Y:S05]  /*0a90*/  @!P0 BRA `(.L_x_2) ;  /* 0x0000000000288947 */ /* 0x000fea0003800000 */
[----:B------:R-:W4:Y:S01]  /*0aa0*/  LDC.64 R10, c[0x0][0x380] ;  /* 0x0000e000ff0a7b82 */ /* 0x000f220000000a00 */
[C---:B--2---:R-:W-:Y:S01]  /*0ab0*/  IADD3 R15, PT, PT, R7.reuse, UR5, RZ ;  /* 0x00000005070f7c10 */ /* 0x044fe2000fffe0ff */
[----:B------:R-:W-:-:S06]  /*0ac0*/  IMAD R7, R7, R14, R6 ;  /* 0x0000000e07077224 */ /* 0x000fcc00078e0206 */
[----:B------:R-:W2:Y:S01]  /*0ad0*/  LDC.64 R8, c[0x0][0x388] ;  /* 0x0000e200ff087b82 */ /* 0x000ea20000000a00 */
[----:B----4-:R-:W-:-:S06]  /*0ae0*/  IMAD.WIDE.U32 R10, R15, 0x4, R10 ;  /* 0x000000040f0a7825 */ /* 0x010fcc00078e000a */
[----:B------:R-:W1:Y:S01]  /*0af0*/  LDG.E R10, desc[UR6][R10.64] ;  /* 0x000000060a0a7981 */ /* 0x000e62000c1e1900 */
[----:B--2---:R-:W-:-:S06]  /*0b00*/  IMAD.WIDE.U32 R8, R7, 0x4, R8 ;  /* 0x0000000407087825 */ /* 0x004fcc00078e0008 */
[----:B------:R-:W1:Y:S02]  /*0b10*/  LDG.E R8, desc[UR6][R8.64] ;  /* 0x0000000608087981 */ /* 0x000e64000c1e1900 */
[----:B-1-3-5:R-:W-:-:S05]  /*0b20*/  FFMA R19, R10, R8, R19 ;  /* 0x000000080a137223 */ /* 0x02afca0000000013 */
[----:B------:R4:W-:Y:S02]  /*0b30*/  STG.E desc[UR6][R12.64], R19 ;  /* 0x000000130c007986 */ /* 0x0009e4000c101906 */
.L_x_2:
[----:B------:R-:W0:Y:S01]  /*0b40*/  LDCU UR8, c[0x0][0x398] ;  /* 0x00007300ff0877ac */ /* 0x000e220008000800 */
[----:B------:R-:W-:-:S04]  /*0b50*/  IADD3 R6, PT, PT, R6, 0x1, RZ ;  /* 0x0000000106067810 */ /* 0x000fc80007ffe0ff */
[----:B0-----:R-:W-:-:S13]  /*0b60*/  ISETP.NE.AND P0, PT, R6, UR8, PT ;  /* 0x0000000806007c0c */ /* 0x001fda000bf05270 */
[----:B------:R-:W-:Y:S05]  /*0b70*/  @P0 BRA `(.L_x_5) ;  /* 0xfffffff400880947 */ /* 0x000fea000383ffff */
[----:B------:R-:W-:Y:S05]  /*0b80*/  BRA.U UP0, `(.L_x_6) ;  /* 0xfffffff500707547 */ /* 0x000fea000b83ffff */
[----:B------:R-:W-:Y:S05]  /*0b90*/  EXIT ;  /* 0x000000000000794d */ /* 0x000fea0003800000 */
.L_x_7:
[----:B------:R-:W-:-:S00]  /*0ba0*/  BRA `(.L_x_7) ;  /* 0xfffffffc00fc7947 */ /* 0x000fc0000383ffff */
[----:B------:R-:W-:-:S00]  /*0bb0*/  NOP ;  /* 0x0000000000007918 */ /* 0x000fc00000000000 */
        /* <DEDUP_REMOVED lines=12> */
.L_x_8:


//--------------------- .nv.shared.reserved.0     --------------------------
	.section	.nv.shared.reserved.0,"aw",@nobits
	.weak		__nv_reservedSMEM_offset_0_alias
	.size		__nv_reservedSMEM_offset_0_alias, 0, 64
	.other		__nv_reservedSMEM_offset_0_alias,@"STO_CUDA_RESERVED_SHARED STV_DEFAULT"
__nv_reservedSMEM_offset_0_alias:
	.zero		0
	.zero		64


//--------------------- .nv.constant0._Z17multiply_matricesPfS_S_i --------------------------
	.section	.nv.constant0._Z17multiply_matricesPfS_S_i,"a",@progbits
	.sectionflags	@""
	.align	4
.nv.constant0._Z17multiply_matricesPfS_S_i:
	.zero		924


//--------------------- SYMBOLS --------------------------

	.type		.nv.reservedSmem.offset0,@object
	.size		.nv.reservedSmem.offset0,0x4
